	.headerflags	@"EF_CUDA_TEXMODE_UNIFIED EF_CUDA_64BIT_ADDRESS EF_CUDA_ACCELERATORS EF_CUDA_SM90 EF_CUDA_VIRTUAL_SM(EF_CUDA_SM90)"
	.elftype	@"ET_EXEC"


//--------------------- .nv.info                  --------------------------
	.section	.nv.info,"",@"SHT_CUDA_INFO"
	.align	4


	//----- nvinfo : EIATTR_REGCOUNT
	.align		4
        /*0000*/ 	.byte	0x04, 0x2f
        /*0002*/ 	.short	(.L_3 - .L_2)
	.align		4
.L_2:
        /*0004*/ 	.word	index@(triton_poi_fused__native_batch_norm_legit_no_training_convolution_relu_4)
        /*0008*/ 	.word	0x00000028


	//----- nvinfo : EIATTR_MIN_STACK_SIZE
	.align		4
.L_3:
        /*000c*/ 	.byte	0x04, 0x12
        /*000e*/ 	.short	(.L_5 - .L_4)
	.align		4
.L_4:
        /*0010*/ 	.word	index@(triton_poi_fused__native_batch_norm_legit_no_training_convolution_relu_4)
        /*0014*/ 	.word	0x00000000


	//----- nvinfo : EIATTR_FRAME_SIZE
	.align		4
.L_5:
        /*0018*/ 	.byte	0x04, 0x11
        /*001a*/ 	.short	(.L_7 - .L_6)
	.align		4
.L_6:
        /*001c*/ 	.word	index@(triton_poi_fused__native_batch_norm_legit_no_training_convolution_relu_4)
        /*0020*/ 	.word	0x00000000


	//----- nvinfo : EIATTR_MIN_STACK_SIZE
	.align		4
.L_7:
        /*0024*/ 	.byte	0x04, 0x12
        /*0026*/ 	.short	(.L_9 - .L_8)
	.align		4
.L_8:
        /*0028*/ 	.word	index@(triton_poi_fused__native_batch_norm_legit_no_training_convolution_relu_4)
        /*002c*/ 	.word	0x00000000
.L_9:


//--------------------- .nv.info.triton_poi_fused__native_batch_norm_legit_no_training_convolution_relu_4 --------------------------
	.section	.nv.info.triton_poi_fused__native_batch_norm_legit_no_training_convolution_relu_4,"",@"SHT_CUDA_INFO"
	.sectionflags	@""
	.align	4


	//----- nvinfo : EIATTR_CUDA_API_VERSION
	.align		4
        /*0000*/ 	.byte	0x04, 0x37
        /*0002*/ 	.short	(.L_11 - .L_10)
.L_10:
        /*0004*/ 	.word	0x0000007c


	//----- nvinfo : EIATTR_KPARAM_INFO
	.align		4
.L_11:
        /*0008*/ 	.byte	0x04, 0x17
        /*000a*/ 	.short	(.L_13 - .L_12)
.L_12:
        /*000c*/ 	.word	0x00000000
        /*0010*/ 	.short	0x0007
        /*0012*/ 	.short	0x0038
        /*0014*/ 	.byte	0x00, 0xf0, 0x11, 0x00


	//----- nvinfo : EIATTR_KPARAM_INFO
	.align		4
.L_13:
        /*0018*/ 	.byte	0x04, 0x17
        /*001a*/ 	.short	(.L_15 - .L_14)
.L_14:
        /*001c*/ 	.word	0x00000000
        /*0020*/ 	.short	0x0006
        /*0022*/ 	.short	0x0030
        /*0024*/ 	.byte	0x00, 0xf4, 0x21, 0x00


	//----- nvinfo : EIATTR_KPARAM_INFO
	.align		4
.L_15:
        /*0028*/ 	.byte	0x04, 0x17
        /*002a*/ 	.short	(.L_17 - .L_16)
.L_16:
        /*002c*/ 	.word	0x00000000
        /*0030*/ 	.short	0x0005
        /*0032*/ 	.short	0x0028
        /*0034*/ 	.byte	0x00, 0xf4, 0x21, 0x00


	//----- nvinfo : EIATTR_KPARAM_INFO
	.align		4
.L_17:
        /*0038*/ 	.byte	0x04, 0x17
        /*003a*/ 	.short	(.L_19 - .L_18)
.L_18:
        /*003c*/ 	.word	0x00000000
        /*0040*/ 	.short	0x0004
        /*0042*/ 	.short	0x0020
        /*0044*/ 	.byte	0x00, 0xf4, 0x21, 0x00


	//----- nvinfo : EIATTR_KPARAM_INFO
	.align		4
.L_19:
        /*0048*/ 	.byte	0x04, 0x17
        /*004a*/ 	.short	(.L_21 - .L_20)
.L_20:
        /*004c*/ 	.word	0x00000000
        /*0050*/ 	.short	0x0003
        /*0052*/ 	.short	0x0018
        /*0054*/ 	.byte	0x00, 0xf4, 0x21, 0x00


	//----- nvinfo : EIATTR_KPARAM_INFO
	.align		4
.L_21:
        /*0058*/ 	.byte	0x04, 0x17
        /*005a*/ 	.short	(.L_23 - .L_22)
.L_22:
        /*005c*/ 	.word	0x00000000
        /*0060*/ 	.short	0x0002
        /*0062*/ 	.short	0x0010
        /*0064*/ 	.byte	0x00, 0xf4, 0x21, 0x00


	//----- nvinfo : EIATTR_KPARAM_INFO
	.align		4
.L_23:
        /*0068*/ 	.byte	0x04, 0x17
        /*006a*/ 	.short	(.L_25 - .L_24)
.L_24:
        /*006c*/ 	.word	0x00000000
        /*0070*/ 	.short	0x0001
        /*0072*/ 	.short	0x0008
        /*0074*/ 	.byte	0x00, 0xf4, 0x21, 0x00


	//----- nvinfo : EIATTR_KPARAM_INFO
	.align		4
.L_25:
        /*0078*/ 	.byte	0x04, 0x17
        /*007a*/ 	.short	(.L_27 - .L_26)
.L_26:
        /*007c*/ 	.word	0x00000000
        /*0080*/ 	.short	0x0000
        /*0082*/ 	.short	0x0000
        /*0084*/ 	.byte	0x00, 0xf4, 0x21, 0x00


	//----- nvinfo : EIATTR_SPARSE_MMA_MASK
	.align		4
.L_27:
        /*0088*/ 	.byte	0x03, 0x50
        /*008a*/ 	.short	0x0000


	//----- nvinfo : EIATTR_MAXREG_COUNT
	.align		4
        /*008c*/ 	.byte	0x03, 0x1b
        /*008e*/ 	.short	0x00ff


	//----- nvinfo : EIATTR_EXIT_INSTR_OFFSETS
	.align		4
        /*0090*/ 	.byte	0x04, 0x1c
        /*0092*/ 	.short	(.L_29 - .L_28)


	//   ....[0]....
.L_28:
        /*0094*/ 	.word	0x00000b40


	//----- nvinfo : EIATTR_REQNTID
	.align		4
.L_29:
        /*0098*/ 	.byte	0x04, 0x10
        /*009a*/ 	.short	(.L_31 - .L_30)
.L_30:
        /*009c*/ 	.word	0x00000080
        /*00a0*/ 	.word	0x00000001
        /*00a4*/ 	.word	0x00000001


	//----- nvinfo : EIATTR_CBANK_PARAM_SIZE
	.align		4
.L_31:
        /*00a8*/ 	.byte	0x03, 0x19
        /*00aa*/ 	.short	0x003c


	//----- nvinfo : EIATTR_PARAM_CBANK
	.align		4
        /*00ac*/ 	.byte	0x04, 0x0a
        /*00ae*/ 	.short	(.L_33 - .L_32)
	.align		4
.L_32:
        /*00b0*/ 	.word	index@(.nv.constant0.triton_poi_fused__native_batch_norm_legit_no_training_convolution_relu_4)
        /*00b4*/ 	.short	0x0210
        /*00b6*/ 	.short	0x003c


	//----- nvinfo : EIATTR_SW_WAR
	.align		4
.L_33:
        /*00b8*/ 	.byte	0x04, 0x36
        /*00ba*/ 	.short	(.L_35 - .L_34)
.L_34:
        /*00bc*/ 	.word	0x00000008
.L_35:


//--------------------- .nv.callgraph             --------------------------
	.section	.nv.callgraph,"",@"SHT_CUDA_CALLGRAPH"
	.align	4
	.sectionentsize	8
	.align		4
        /*0000*/ 	.word	0x00000000
	.align		4
        /*0004*/ 	.word	0xffffffff
	.align		4
        /*0008*/ 	.word	0x00000000
	.align		4
        /*000c*/ 	.word	0xfffffffe
	.align		4
        /*0010*/ 	.word	0x00000000
	.align		4
        /*0014*/ 	.word	0xfffffffd
	.align		4
        /*0018*/ 	.word	0x00000000
	.align		4
        /*001c*/ 	.word	0xfffffffc


//--------------------- .nv.constant4             --------------------------
	.section	.nv.constant4,"a",@progbits
	.align	8
	.align		8
.nv.constant4:
        /*0000*/ 	.dword	_$_str
	.align		8
        /*0008*/ 	.dword	_$_str_$_2


//--------------------- .text.triton_poi_fused__native_batch_norm_legit_no_training_convolution_relu_4 --------------------------
	.section	.text.triton_poi_fused__native_batch_norm_legit_no_training_convolution_relu_4,"ax",@progbits
	.align	128
        .global         triton_poi_fused__native_batch_norm_legit_no_training_convolution_relu_4
        .type           triton_poi_fused__native_batch_norm_legit_no_training_convolution_relu_4,@function
        .size           triton_poi_fused__native_batch_norm_legit_no_training_convolution_relu_4,(.L_x_1 - triton_poi_fused__native_batch_norm_legit_no_training_convolution_relu_4)
        .other          triton_poi_fused__native_batch_norm_legit_no_training_convolution_relu_4,@"STO_CUDA_ENTRY STV_DEFAULT"
triton_poi_fused__native_batch_norm_legit_no_training_convolution_relu_4:
.text.triton_poi_fused__native_batch_norm_legit_no_training_convolution_relu_4:
[----:B------:R-:W-:Y:S01]  /*0000*/  LDC R1, c[0x0][0x28] ;  /* 0x00000a00ff017b82 */ /* 0x000fe20000000800 */
[----:B------:R-:W1:Y:S07]  /*0010*/  S2R R0, SR_TID.X ;  /* 0x0000000000007919 */ /* 0x000e6e0000002100 */
[----:B------:R-:W2:Y:S01]  /*0020*/  LDC.64 R30, c[0x0][0x228] ;  /* 0x00008a00ff1e7b82 */ /* 0x000ea20000000a00 */
[----:B------:R-:W-:Y:S01]  /*0030*/  ULDC.64 UR4, c[0x0][0x208] ;  /* 0x0000820000047ab9 */ /* 0x000fe20000000a00 */
[----:B------:R-:W3:Y:S06]  /*0040*/  S2R R3, SR_CTAID.X ;  /* 0x0000000000037919 */ /* 0x000eec0000002500 */
[----:B------:R-:W4:Y:S08]  /*0050*/  LDC.64 R28, c[0x0][0x218] ;  /* 0x00008600ff1c7b82 */ /* 0x000f300000000a00 */
[----:B------:R-:W5:Y:S08]  /*0060*/  LDC.64 R36, c[0x0][0x210] ;  /* 0x00008400ff247b82 */ /* 0x000f700000000a00 */
[----:B------:R-:W5:Y:S01]  /*0070*/  LDC.64 R26, c[0x0][0x220] ;  /* 0x00008800ff1a7b82 */ /* 0x000f620000000a00 */
[----:B-1----:R-:W-:-:S07]  /*0080*/  SHF.L.U32 R0, R0, 0x2, RZ ;  /* 0x0000000200007819 */ /* 0x002fce00000006ff */
[----:B------:R-:W1:Y:S01]  /*0090*/  LDC.64 R24, c[0x0][0x230] ;  /* 0x00008c00ff187b82 */ /* 0x000e620000000a00 */
[----:B------:R-:W-:-:S04]  /*00a0*/  LOP3.LUT R0, R0, 0x1fc, RZ, 0xc0, !PT ;  /* 0x000001fc00007812 */ /* 0x000fc800078ec0ff */
[----:B---3--:R-:W-:-:S03]  /*00b0*/  LEA R2, R3, R0, 0xa ;  /* 0x0000000003027211 */ /* 0x008fc600078e50ff */
[----:B------:R-:W3:Y:S02]  /*00c0*/  LDC.64 R20, c[0x0][0x238] ;  /* 0x00008e00ff147b82 */ /* 0x000ee40000000a00 */
[----:B------:R-:W-:-:S05]  /*00d0*/  IMAD.HI R0, R2, 0x2aaaaaab, RZ ;  /* 0x2aaaaaab02007827 */ /* 0x000fca00078e02ff */
[----:B------:R-:W-:-:S04]  /*00e0*/  SHF.R.U32.HI R3, RZ, 0x1f, R0 ;  /* 0x0000001fff037819 */ /* 0x000fc80000011600 */
[----:B------:R-:W-:-:S05]  /*00f0*/  LEA.HI R3, R0, R3, RZ, 0x1c ;  /* 0x0000000300037211 */ /* 0x000fca00078fe0ff */
[----:B------:R-:W-:-:S04]  /*0100*/  IMAD R8, R3, -0x60, R2 ;  /* 0xffffffa003087824 */ /* 0x000fc800078e0202 */
[----:B--2---:R-:W-:-:S06]  /*0110*/  IMAD.WIDE R4, R8, 0x4, R30 ;  /* 0x0000000408047825 */ /* 0x004fcc00078e021e */
[----:B------:R-:W2:Y:S01]  /*0120*/  LDG.E.EL.128 R4, desc[UR4][R4.64] ;  /* 0x0000000404047981 */ /* 0x000ea2000c2e1d00 */
[----:B----4-:R-:W-:-:S04]  /*0130*/  IMAD.WIDE R12, R8, 0x4, R28 ;  /* 0x00000004080c7825 */ /* 0x010fc800078e021c */
[----:B-----5:R-:W-:Y:S02]  /*0140*/  IMAD.WIDE R36, R2, 0x4, R36 ;  /* 0x0000000402247825 */ /* 0x020fe400078e0224 */
[----:B------:R-:W4:Y:S02]  /*0150*/  LDG.E.EL.128 R12, desc[UR4][R12.64] ;  /* 0x000000040c0c7981 */ /* 0x000f24000c2e1d00 */
[----:B0-----:R-:W-:Y:S02]  /*0160*/  IMAD.WIDE R16, R8, 0x4, R26 ;  /* 0x0000000408107825 */ /* 0x001fe400078e021a */
[----:B------:R-:W4:Y:S04]  /*0170*/  LDG.E.128 R32, desc[UR4][R36.64] ;  /* 0x0000000424207981 */ /* 0x000f28000c1e1d00 */
[----:B------:R-:W5:Y:S01]  /*0180*/  LDG.E.EL.128 R16, desc[UR4][R16.64] ;  /* 0x0000000410107981 */ /* 0x000f62000c2e1d00 */
[----:B--2---:R-:W-:-:S04]  /*0190*/  FADD R0, R4, 9.9999997473787516356e-06 ;  /* 0x3727c5ac04007421 */ /* 0x004fc80000000000 */
[----:B------:R-:W0:Y:S01]  /*01a0*/  MUFU.SQRT R3, R0 ;  /* 0x0000000000037308 */ /* 0x000e220000002000 */
[----:B------:R-:W-:Y:S01]  /*01b0*/  FADD R7, R7, 9.9999997473787516356e-06 ;  /* 0x3727c5ac07077421 */ /* 0x000fe20000000000 */
[----:B------:R-:W-:Y:S01]  /*01c0*/  FADD R6, R6, 9.9999997473787516356e-06 ;  /* 0x3727c5ac06067421 */ /* 0x000fe20000000000 */
[----:B------:R-:W-:-:S05]  /*01d0*/  FADD R5, R5, 9.9999997473787516356e-06 ;  /* 0x3727c5ac05057421 */ /* 0x000fca0000000000 */
[----:B------:R-:W2:Y:S01]  /*01e0*/  MUFU.SQRT R7, R7 ;  /* 0x0000000700077308 */ /* 0x000ea20000002000 */
[----:B0-----:R-:W-:-:S07]  /*01f0*/  FSETP.GT.AND P6, PT, R3, 8.50705917302346158658e+37, PT ;  /* 0x7e8000000300780b */ /* 0x001fce0003fc4000 */
[----:B------:R-:W0:Y:S01]  /*0200*/  MUFU.SQRT R6, R6 ;  /* 0x0000000600067308 */ /* 0x000e220000002000 */
[----:B------:R-:W-:Y:S01]  /*0210*/  FSETP.GEU.AND P5, PT, R3, 1.175494350822287508e-38, PT ;  /* 0x008000000300780b */ /* 0x000fe20003fae000 */
[----:B------:R-:W-:-:S06]  /*0220*/  HFMA2.MMA R0, -RZ, RZ, 1.625, 0 ;  /* 0x3e800000ff007435 */ /* 0x000fcc00000001ff */
[----:B------:R1:W3:Y:S01]  /*0230*/  MUFU.SQRT R9, R5 ;  /* 0x0000000500097308 */ /* 0x0002e20000002000 */
[----:B--2---:R-:W-:Y:S01]  /*0240*/  FSETP.GT.AND P1, PT, R7, 8.50705917302346158658e+37, PT ;  /* 0x7e8000000700780b */ /* 0x004fe20003f24000 */
[----:B------:R-:W-:Y:S01]  /*0250*/  @P6 FMUL R3, R3, 0.25 ;  /* 0x3e80000003036820 */ /* 0x000fe20000400000 */
[----:B0-----:R-:W-:-:S03]  /*0260*/  FSETP.GT.AND P2, PT, R6, 8.50705917302346158658e+37, PT ;  /* 0x7e8000000600780b */ /* 0x001fc60003f44000 */
[----:B------:R-:W-:Y:S01]  /*0270*/  @!P5 FMUL R3, R3, 16777216 ;  /* 0x4b8000000303d820 */ /* 0x000fe20000400000 */
[----:B-1----:R-:W-:Y:S02]  /*0280*/  FSEL R5, R0, 1, P6 ;  /* 0x3f80000000057808 */ /* 0x002fe40003000000 */
[----:B------:R-:W-:Y:S01]  /*0290*/  FSETP.GEU.AND P6, PT, R7, 1.175494350822287508e-38, PT ;  /* 0x008000000700780b */ /* 0x000fe20003fce000 */
[----:B------:R-:W0:Y:S01]  /*02a0*/  MUFU.RCP R4, R3 ;  /* 0x0000000300047308 */ /* 0x000e220000001000 */
[C---:B------:R-:W-:Y:S02]  /*02b0*/  FSETP.GEU.AND P0, PT, R6.reuse, 1.175494350822287508e-38, PT ;  /* 0x008000000600780b */ /* 0x040fe40003f0e000 */
[----:B---3--:R-:W-:Y:S01]  /*02c0*/  FSETP.GT.AND P4, PT, R9, 8.50705917302346158658e+37, PT ;  /* 0x7e8000000900780b */ /* 0x008fe20003f84000 */
[----:B------:R-:W-:Y:S01]  /*02d0*/  @P1 FMUL R7, R7, 0.25 ;  /* 0x3e80000007071820 */ /* 0x000fe20000400000 */
[----:B------:R-:W-:Y:S01]  /*02e0*/  FSETP.GEU.AND P3, PT, R9, 1.175494350822287508e-38, PT ;  /* 0x008000000900780b */ /* 0x000fe20003f6e000 */
[----:B------:R-:W-:Y:S01]  /*02f0*/  @!P5 FMUL R5, R5, 16777216 ;  /* 0x4b8000000505d820 */ /* 0x000fe20000400000 */
[----:B------:R-:W-:-:S05]  /*0300*/  @P2 FMUL R6, R6, 0.25 ;  /* 0x3e80000006062820 */ /* 0x000fca0000400000 */
[----:B------:R-:W-:Y:S02]  /*0310*/  @!P6 FMUL R7, R7, 16777216 ;  /* 0x4b8000000707e820 */ /* 0x000fe40000400000 */
[----:B------:R-:W-:Y:S01]  /*0320*/  @!P0 FMUL R6, R6, 16777216 ;  /* 0x4b80000006068820 */ /* 0x000fe20000400000 */
[----:B0-----:R-:W-:Y:S01]  /*0330*/  FMUL R4, R4, R5 ;  /* 0x0000000504047220 */ /* 0x001fe20000400000 */
[----:B------:R-:W-:Y:S01]  /*0340*/  @P4 FMUL R9, R9, 0.25 ;  /* 0x3e80000009094820 */ /* 0x000fe20000400000 */
[----:B------:R-:W0:Y:S01]  /*0350*/  MUFU.RCP R3, R7 ;  /* 0x0000000700037308 */ /* 0x000e220000001000 */
[----:B----4-:R-:W-:Y:S02]  /*0360*/  FADD R32, R32, R12 ;  /* 0x0000000c20207221 */ /* 0x010fe40000000000 */
[----:B------:R-:W-:-:S05]  /*0370*/  @!P3 FMUL R9, R9, 16777216 ;  /* 0x4b8000000909b820 */ /* 0x000fca0000400000 */
[----:B------:R-:W1:Y:S01]  /*0380*/  MUFU.RCP R5, R6 ;  /* 0x0000000600057308 */ /* 0x000e620000001000 */
[C---:B------:R-:W-:Y:S02]  /*0390*/  FSEL R12, R0.reuse, 1, P1 ;  /* 0x3f800000000c7808 */ /* 0x040fe40000800000 */
[----:B------:R-:W-:-:S05]  /*03a0*/  FSEL R10, R0, 1, P2 ;  /* 0x3f800000000a7808 */ /* 0x000fca0001000000 */
[----:B------:R5:W2:Y:S01]  /*03b0*/  MUFU.RCP R22, R9 ;  /* 0x0000000900167308 */ /* 0x000aa20000001000 */
[----:B------:R-:W-:Y:S01]  /*03c0*/  @!P6 FMUL R12, R12, 16777216 ;  /* 0x4b8000000c0ce820 */ /* 0x000fe20000400000 */
[----:B------:R-:W-:Y:S01]  /*03d0*/  @!P0 FMUL R10, R10, 16777216 ;  /* 0x4b8000000a0a8820 */ /* 0x000fe20000400000 */
[----:B------:R-:W-:Y:S02]  /*03e0*/  FSEL R11, R0, 1, P4 ;  /* 0x3f800000000b7808 */ /* 0x000fe40002000000 */
[----:B0-----:R-:W-:Y:S01]  /*03f0*/  FMUL R3, R3, R12 ;  /* 0x0000000c03037220 */ /* 0x001fe20000400000 */
[----:B-----5:R-:W-:Y:S01]  /*0400*/  FADD R9, -R16, R32 ;  /* 0x0000002010097221 */ /* 0x020fe20000000100 */
[----:B-1----:R-:W-:Y:S01]  /*0410*/  FMUL R16, R5, R10 ;  /* 0x0000000a05107220 */ /* 0x002fe20000400000 */
[----:B------:R-:W-:Y:S02]  /*0420*/  @!P3 FMUL R11, R11, 16777216 ;  /* 0x4b8000000b0bb820 */ /* 0x000fe40000400000 */
[----:B------:R-:W-:Y:S01]  /*0430*/  FMUL R12, R4, R9 ;  /* 0x00000009040c7220 */ /* 0x000fe20000400000 */
[----:B------:R-:W-:-:S04]  /*0440*/  IMAD.WIDE R4, R8, 0x4, R24 ;  /* 0x0000000408047825 */ /* 0x000fc800078e0218 */
[----:B------:R-:W-:-:S04]  /*0450*/  IMAD.WIDE R8, R8, 0x4, R20 ;  /* 0x0000000408087825 */ /* 0x000fc800078e0214 */
[----:B--2---:R-:W-:Y:S01]  /*0460*/  FMUL R22, R22, R11 ;  /* 0x0000000b16167220 */ /* 0x004fe20000400000 */
[----:B------:R-:W2:Y:S04]  /*0470*/  LDG.E.EL.128 R4, desc[UR4][R4.64] ;  /* 0x0000000404047981 */ /* 0x000ea8000c2e1d00 */
[----:B------:R-:W2:Y:S01]  /*0480*/  LDG.E.EL.128 R8, desc[UR4][R8.64] ;  /* 0x0000000408087981 */ /* 0x000ea2000c2e1d00 */
[----:B------:R-:W-:Y:S01]  /*0490*/  FADD R33, R33, R13 ;  /* 0x0000000d21217221 */ /* 0x000fe20000000000 */
[----:B------:R-:W-:Y:S01]  /*04a0*/  FADD R34, R34, R14 ;  /* 0x0000000e22227221 */ /* 0x000fe20000000000 */
[----:B------:R-:W-:Y:S02]  /*04b0*/  FADD R35, R35, R15 ;  /* 0x0000000f23237221 */ /* 0x000fe40000000000 */
[----:B------:R-:W-:-:S04]  /*04c0*/  FADD R17, -R17, R33 ;  /* 0x0000002111117221 */ /* 0x000fc80000000100 */
[----:B------:R-:W-:Y:S01]  /*04d0*/  FMUL R22, R22, R17 ;  /* 0x0000001116167220 */ /* 0x000fe20000400000 */
[----:B--2---:R-:W-:Y:S01]  /*04e0*/  FFMA R4, R4, R12, R8 ;  /* 0x0000000c04047223 */ /* 0x004fe20000000008 */
[----:B------:R-:W-:-:S05]  /*04f0*/  IADD3 R12, R2, 0x200, RZ ;  /* 0x00000200020c7810 */ /* 0x000fca0007ffe0ff */
[----:B------:R-:W-:-:S05]  /*0500*/  IMAD.HI R13, R12, 0x2aaaaaab, RZ ;  /* 0x2aaaaaab0c0d7827 */ /* 0x000fca00078e02ff */
[----:B------:R-:W-:-:S04]  /*0510*/  SHF.R.U32.HI R14, RZ, 0x1f, R13 ;  /* 0x0000001fff0e7819 */ /* 0x000fc8000001160d */
[----:B------:R-:W-:-:S05]  /*0520*/  LEA.HI R13, R13, R14, RZ, 0x1c ;  /* 0x0000000e0d0d7211 */ /* 0x000fca00078fe0ff */
[----:B------:R-:W-:-:S04]  /*0530*/  IMAD R8, R13, -0x60, R12 ;  /* 0xffffffa00d087824 */ /* 0x000fc800078e020c */
[----:B------:R-:W-:-:S06]  /*0540*/  IMAD.WIDE R12, R8, 0x4, R30 ;  /* 0x00000004080c7825 */ /* 0x000fcc00078e021e */
[----:B------:R-:W2:Y:S01]  /*0550*/  LDG.E.EL.128 R12, desc[UR4][R12.64] ;  /* 0x000000040c0c7981 */ /* 0x000ea2000c2e1d00 */
[----:B------:R-:W-:Y:S01]  /*0560*/  FADD R30, -R19, R35 ;  /* 0x00000023131e7221 */ /* 0x000fe20000000100 */
[----:B------:R-:W-:Y:S01]  /*0570*/  FADD R19, -R18, R34 ;  /* 0x0000002212137221 */ /* 0x000fe20000000100 */
[----:B------:R-:W-:-:S04]  /*0580*/  IMAD.WIDE R28, R8, 0x4, R28 ;  /* 0x00000004081c7825 */ /* 0x000fc800078e021c */
[----:B------:R-:W-:Y:S01]  /*0590*/  FMUL R16, R16, R19 ;  /* 0x0000001310107220 */ /* 0x000fe20000400000 */
[----:B------:R-:W-:-:S04]  /*05a0*/  IMAD.WIDE R18, R8, 0x4, R26 ;  /* 0x0000000408127825 */ /* 0x000fc800078e021a */
[----:B------:R-:W-:-:S04]  /*05b0*/  IMAD.WIDE R24, R8, 0x4, R24 ;  /* 0x0000000408187825 */ /* 0x000fc800078e0218 */
[----:B------:R-:W-:-:S04]  /*05c0*/  IMAD.WIDE R20, R8, 0x4, R20 ;  /* 0x0000000408147825 */ /* 0x000fc800078e0214 */
[----:B------:R-:W-:Y:S01]  /*05d0*/  FMUL R3, R3, R30 ;  /* 0x0000001e03037220 */ /* 0x000fe20000400000 */
[----:B------:R-:W-:Y:S01]  /*05e0*/  FFMA R5, R5, R22, R9 ;  /* 0x0000001605057223 */ /* 0x000fe20000000009 */
[----:B------:R-:W-:Y:S01]  /*05f0*/  FFMA R6, R6, R16, R10 ;  /* 0x0000001006067223 */ /* 0x000fe2000000000a */
[----:B------:R-:W3:Y:S04]  /*0600*/  LDG.E.EL.128 R28, desc[UR4][R28.64] ;  /* 0x000000041c1c7981 */ /* 0x000ee8000c2e1d00 */
[----:B------:R-:W4:Y:S04]  /*0610*/  LDG.E.EL.128 R16, desc[UR4][R18.64] ;  /* 0x0000000412107981 */ /* 0x000f28000c2e1d00 */
[----:B------:R-:W5:Y:S04]  /*0620*/  LDG.E.EL.128 R24, desc[UR4][R24.64] ;  /* 0x0000000418187981 */ /* 0x000f68000c2e1d00 */
[----:B------:R-:W5:Y:S04]  /*0630*/  LDG.E.EL.128 R20, desc[UR4][R20.64] ;  /* 0x0000000414147981 */ /* 0x000f68000c2e1d00 */
[----:B------:R0:W-:Y:S04]  /*0640*/  STG.E.128 desc[UR4][R36.64], R32 ;  /* 0x0000002024007986 */ /* 0x0001e8000c101d04 */
[----:B0-----:R-:W3:Y:S01]  /*0650*/  LDG.E.128 R32, desc[UR4][R36.64+0x800] ;  /* 0x0008000424207981 */ /* 0x001ee2000c1e1d00 */
[----:B------:R-:W-:Y:S01]  /*0660*/  FFMA R3, R7, R3, R11 ;  /* 0x0000000307037223 */ /* 0x000fe2000000000b */
[----:B--2---:R-:W-:Y:S01]  /*0670*/  FADD R12, R12, 9.9999997473787516356e-06 ;  /* 0x3727c5ac0c0c7421 */ /* 0x004fe20000000000 */
[----:B------:R-:W-:-:S03]  /*0680*/  FADD R13, R13, 9.9999997473787516356e-06 ;  /* 0x3727c5ac0d0d7421 */ /* 0x000fc60000000000 */
[----:B------:R-:W0:Y:S01]  /*0690*/  MUFU.SQRT R8, R12 ;  /* 0x0000000c00087308 */ /* 0x000e220000002000 */
[----:B------:R-:W-:Y:S01]  /*06a0*/  FADD R15, R15, 9.9999997473787516356e-06 ;  /* 0x3727c5ac0f0f7421 */ /* 0x000fe20000000000 */
[----:B------:R-:W-:-:S06]  /*06b0*/  FADD R14, R14, 9.9999997473787516356e-06 ;  /* 0x3727c5ac0e0e7421 */ /* 0x000fcc0000000000 */
[----:B------:R-:W1:Y:S08]  /*06c0*/  MUFU.SQRT R9, R13 ;  /* 0x0000000d00097308 */ /* 0x000e700000002000 */
[----:B------:R-:W2:Y:S01]  /*06d0*/  MUFU.SQRT R11, R15 ;  /* 0x0000000f000b7308 */ /* 0x000ea20000002000 */
[----:B0-----:R-:W-:-:S07]  /*06e0*/  FSETP.GT.AND P6, PT, R8, 8.50705917302346158658e+37, PT ;  /* 0x7e8000000800780b */ /* 0x001fce0003fc4000 */
[----:B------:R-:W0:Y:S01]  /*06f0*/  MUFU.SQRT R14, R14 ;  /* 0x0000000e000e7308 */ /* 0x000e220000002000 */
[C---:B-1----:R-:W-:Y:S02]  /*0700*/  FSETP.GT.AND P4, PT, R9.reuse, 8.50705917302346158658e+37, PT ;  /* 0x7e8000000900780b */ /* 0x042fe40003f84000 */
[C---:B------:R-:W-:Y:S02]  /*0710*/  FSETP.GEU.AND P5, PT, R8.reuse, 1.175494350822287508e-38, PT ;  /* 0x008000000800780b */ /* 0x040fe40003fae000 */
[----:B------:R-:W-:Y:S02]  /*0720*/  FSETP.GEU.AND P1, PT, R9, 1.175494350822287508e-38, PT ;  /* 0x008000000900780b */ /* 0x000fe40003f2e000 */
[C---:B--2---:R-:W-:Y:S01]  /*0730*/  FSETP.GT.AND P2, PT, R11.reuse, 8.50705917302346158658e+37, PT ;  /* 0x7e8000000b00780b */ /* 0x044fe20003f44000 */
[----:B------:R-:W-:Y:S01]  /*0740*/  @P6 FMUL R8, R8, 0.25 ;  /* 0x3e80000008086820 */ /* 0x000fe20000400000 */
[----:B------:R-:W-:Y:S02]  /*0750*/  FSEL R12, R0, 1, P6 ;  /* 0x3f800000000c7808 */ /* 0x000fe40003000000 */
[----:B------:R-:W-:-:S02]  /*0760*/  FSETP.GEU.AND P6, PT, R11, 1.175494350822287508e-38, PT ;  /* 0x008000000b00780b */ /* 0x000fc40003fce000 */
[C---:B0-----:R-:W-:Y:S01]  /*0770*/  FSETP.GT.AND P3, PT, R14.reuse, 8.50705917302346158658e+37, PT ;  /* 0x7e8000000e00780b */ /* 0x041fe20003f64000 */
[----:B------:R-:W-:Y:S01]  /*0780*/  @P4 FMUL R9, R9, 0.25 ;  /* 0x3e80000009094820 */ /* 0x000fe20000400000 */
[----:B------:R-:W-:Y:S01]  /*0790*/  FSETP.GEU.AND P0, PT, R14, 1.175494350822287508e-38, PT ;  /* 0x008000000e00780b */ /* 0x000fe20003f0e000 */
[----:B------:R-:W-:Y:S02]  /*07a0*/  @!P5 FMUL R8, R8, 16777216 ;  /* 0x4b8000000808d820 */ /* 0x000fe40000400000 */
[----:B------:R-:W-:Y:S02]  /*07b0*/  @!P1 FMUL R9, R9, 16777216 ;  /* 0x4b80000009099820 */ /* 0x000fe40000400000 */
[----:B------:R-:W-:Y:S01]  /*07c0*/  @P2 FMUL R11, R11, 0.25 ;  /* 0x3e8000000b0b2820 */ /* 0x000fe20000400000 */
[----:B------:R0:W1:Y:S03]  /*07d0*/  MUFU.RCP R7, R8 ;  /* 0x0000000800077308 */ /* 0x0000660000001000 */
[----:B------:R-:W-:-:S02]  /*07e0*/  @!P6 FMUL R11, R11, 16777216 ;  /* 0x4b8000000b0be820 */ /* 0x000fc40000400000 */
[----:B------:R-:W-:-:S03]  /*07f0*/  @P3 FMUL R14, R14, 0.25 ;  /* 0x3e8000000e0e3820 */ /* 0x000fc60000400000 */
[----:B------:R-:W2:Y:S01]  /*0800*/  MUFU.RCP R9, R9 ;  /* 0x0000000900097308 */ /* 0x000ea20000001000 */
[----:B0-----:R-:W-:Y:S01]  /*0810*/  FSEL R8, R0, 1, P4 ;  /* 0x3f80000000087808 */ /* 0x001fe20002000000 */
[----:B------:R-:W-:Y:S01]  /*0820*/  @!P0 FMUL R14, R14, 16777216 ;  /* 0x4b8000000e0e8820 */ /* 0x000fe20000400000 */
[----:B------:R-:W-:-:S05]  /*0830*/  @!P5 FMUL R12, R12, 16777216 ;  /* 0x4b8000000c0cd820 */ /* 0x000fca0000400000 */
[----:B------:R-:W0:Y:S01]  /*0840*/  MUFU.RCP R11, R11 ;  /* 0x0000000b000b7308 */ /* 0x000e220000001000 */
[----:B------:R-:W-:Y:S01]  /*0850*/  @!P1 FMUL R8, R8, 16777216 ;  /* 0x4b80000008089820 */ /* 0x000fe20000400000 */
[----:B-1----:R-:W-:Y:S01]  /*0860*/  FMUL R7, R7, R12 ;  /* 0x0000000c07077220 */ /* 0x002fe20000400000 */
[----:B------:R-:W-:-:S05]  /*0870*/  FSEL R12, R0, 1, P2 ;  /* 0x3f800000000c7808 */ /* 0x000fca0001000000 */
[----:B------:R-:W1:Y:S01]  /*0880*/  MUFU.RCP R10, R14 ;  /* 0x0000000e000a7308 */ /* 0x000e620000001000 */
[----:B------:R-:W-:Y:S01]  /*0890*/  FSEL R13, R0, 1, P3 ;  /* 0x3f800000000d7808 */ /* 0x000fe20001800000 */
[----:B--2---:R-:W-:Y:S02]  /*08a0*/  FMUL R0, R9, R8 ;  /* 0x0000000809007220 */ /* 0x004fe40000400000 */
[----:B------:R-:W2:Y:S01]  /*08b0*/  LDC.64 R8, c[0x0][0x240] ;  /* 0x00009000ff087b82 */ /* 0x000ea20000000a00 */
[----:B------:R-:W-:Y:S01]  /*08c0*/  @!P6 FMUL R12, R12, 16777216 ;  /* 0x4b8000000c0ce820 */ /* 0x000fe20000400000 */
[----:B------:R-:W-:Y:S01]  /*08d0*/  @!P0 FMUL R13, R13, 16777216 ;  /* 0x4b8000000d0d8820 */ /* 0x000fe20000400000 */
[----:B---3--:R-:W-:Y:S01]  /*08e0*/  FADD R28, R32, R28 ;  /* 0x0000001c201c7221 */ /* 0x008fe20000000000 */
[----:B------:R-:W-:Y:S01]  /*08f0*/  FADD R29, R33, R29 ;  /* 0x0000001d211d7221 */ /* 0x000fe20000000000 */
[----:B------:R-:W-:Y:S01]  /*0900*/  FADD R30, R34, R30 ;  /* 0x0000001e221e7221 */ /* 0x000fe20000000000 */
[----:B------:R-:W-:Y:S01]  /*0910*/  FADD R31, R35, R31 ;  /* 0x0000001f231f7221 */ /* 0x000fe20000000000 */
[----:B0-----:R-:W-:Y:S01]  /*0920*/  FMUL R12, R11, R12 ;  /* 0x0000000c0b0c7220 */ /* 0x001fe20000400000 */
[----:B----4-:R-:W-:Y:S01]  /*0930*/  FADD R16, -R16, R28 ;  /* 0x0000001c10107221 */ /* 0x010fe20000000100 */
[----:B------:R-:W-:Y:S01]  /*0940*/  FADD R17, -R17, R29 ;  /* 0x0000001d11117221 */ /* 0x000fe20000000100 */
[----:B------:R-:W-:Y:S01]  /*0950*/  FADD R11, -R18, R30 ;  /* 0x0000001e120b7221 */ /* 0x000fe20000000100 */
[----:B-1----:R-:W-:Y:S01]  /*0960*/  FMUL R10, R10, R13 ;  /* 0x0000000d0a0a7220 */ /* 0x002fe20000400000 */
[----:B------:R-:W-:Y:S01]  /*0970*/  FADD R19, -R19, R31 ;  /* 0x0000001f13137221 */ /* 0x000fe20000000100 */
[----:B------:R-:W-:Y:S01]  /*0980*/  FMUL R7, R7, R16 ;  /* 0x0000001007077220 */ /* 0x000fe20000400000 */
[----:B------:R-:W-:Y:S01]  /*0990*/  FMUL R0, R0, R17 ;  /* 0x0000001100007220 */ /* 0x000fe20000400000 */
[----:B------:R-:W-:Y:S01]  /*09a0*/  FMUL R11, R10, R11 ;  /* 0x0000000b0a0b7220 */ /* 0x000fe20000400000 */
[----:B------:R-:W-:Y:S01]  /*09b0*/  FMUL R12, R12, R19 ;  /* 0x000000130c0c7220 */ /* 0x000fe20000400000 */
[----:B-----5:R-:W-:Y:S01]  /*09c0*/  FFMA R20, R24, R7, R20 ;  /* 0x0000000718147223 */ /* 0x020fe20000000014 */
[----:B------:R-:W-:Y:S01]  /*09d0*/  FFMA R0, R25, R0, R21 ;  /* 0x0000000019007223 */ /* 0x000fe20000000015 */
[----:B------:R-:W-:Y:S01]  /*09e0*/  FFMA R11, R26, R11, R22 ;  /* 0x0000000b1a0b7223 */ /* 0x000fe20000000016 */
[----:B------:R-:W-:Y:S01]  /*09f0*/  FFMA R12, R27, R12, R23 ;  /* 0x0000000c1b0c7223 */ /* 0x000fe20000000017 */
[----:B------:R-:W-:-:S02]  /*0a00*/  FSETP.GEU.AND P6, PT, R3, RZ, PT ;  /* 0x000000ff0300720b */ /* 0x000fc40003fce000 */
[----:B------:R-:W-:Y:S02]  /*0a10*/  FSETP.GEU.AND P0, PT, R6, RZ, PT ;  /* 0x000000ff0600720b */ /* 0x000fe40003f0e000 */
[----:B------:R-:W-:Y:S02]  /*0a20*/  SEL R7, R3, RZ, P6 ;  /* 0x000000ff03077207 */ /* 0x000fe40003000000 */
[----:B------:R-:W-:Y:S02]  /*0a30*/  FSETP.GEU.AND P1, PT, R5, RZ, PT ;  /* 0x000000ff0500720b */ /* 0x000fe40003f2e000 */
[----:B------:R-:W-:Y:S02]  /*0a40*/  FSETP.GEU.AND P2, PT, R4, RZ, PT ;  /* 0x000000ff0400720b */ /* 0x000fe40003f4e000 */
[----:B------:R-:W-:Y:S02]  /*0a50*/  FSETP.GEU.AND P3, PT, R11, RZ, PT ;  /* 0x000000ff0b00720b */ /* 0x000fe40003f6e000 */
[----:B------:R-:W-:-:S02]  /*0a60*/  FSETP.GEU.AND P4, PT, R0, RZ, PT ;  /* 0x000000ff0000720b */ /* 0x000fc40003f8e000 */
[----:B------:R-:W-:Y:S02]  /*0a70*/  FSETP.GEU.AND P5, PT, R20, RZ, PT ;  /* 0x000000ff1400720b */ /* 0x000fe40003fae000 */
[----:B------:R-:W-:Y:S01]  /*0a80*/  FSETP.GEU.AND P6, PT, R12, RZ, PT ;  /* 0x000000ff0c00720b */ /* 0x000fe20003fce000 */
[----:B--2---:R-:W-:Y:S01]  /*0a90*/  IMAD.WIDE R8, R2, 0x4, R8 ;  /* 0x0000000402087825 */ /* 0x004fe200078e0208 */
[----:B------:R-:W-:Y:S02]  /*0aa0*/  SEL R6, R6, RZ, P0 ;  /* 0x000000ff06067207 */ /* 0x000fe40000000000 */
[----:B------:R-:W-:Y:S02]  /*0ab0*/  SEL R5, R5, RZ, P1 ;  /* 0x000000ff05057207 */ /* 0x000fe40000800000 */
[----:B------:R-:W-:Y:S02]  /*0ac0*/  SEL R4, R4, RZ, P2 ;  /* 0x000000ff04047207 */ /* 0x000fe40001000000 */
[----:B------:R-:W-:-:S02]  /*0ad0*/  SEL R22, R11, RZ, P3 ;  /* 0x000000ff0b167207 */ /* 0x000fc40001800000 */
[----:B------:R-:W-:Y:S02]  /*0ae0*/  SEL R21, R0, RZ, P4 ;  /* 0x000000ff00157207 */ /* 0x000fe40002000000 */
[----:B------:R-:W-:Y:S02]  /*0af0*/  SEL R20, R20, RZ, P5 ;  /* 0x000000ff14147207 */ /* 0x000fe40002800000 */
[----:B------:R-:W-:Y:S01]  /*0b00*/  SEL R23, R12, RZ, P6 ;  /* 0x000000ff0c177207 */ /* 0x000fe20003000000 */
[----:B------:R-:W-:Y:S04]  /*0b10*/  STG.E.128 desc[UR4][R36.64+0x800], R28 ;  /* 0x0008001c24007986 */ /* 0x000fe8000c101d04 */
[----:B------:R-:W-:Y:S04]  /*0b20*/  STG.E.128 desc[UR4][R8.64], R4 ;  /* 0x0000000408007986 */ /* 0x000fe8000c101d04 */
[----:B------:R-:W-:Y:S01]  /*0b30*/  STG.E.128 desc[UR4][R8.64+0x800], R20 ;  /* 0x0008001408007986 */ /* 0x000fe2000c101d04 */
[----:B------:R-:W-:Y:S05]  /*0b40*/  EXIT ;  /* 0x000000000000794d */ /* 0x000fea0003800000 */
.L_x_0:
[----:B------:R-:W-:-:S00]  /*0b50*/  BRA `(.L_x_0) ;  /* 0xfffffffc00fc7947 */ /* 0x000fc0000383ffff */
[----:B------:R-:W-:-:S00]  /*0b60*/  NOP ;  /* 0x0000000000007918 */ /* 0x000fc00000000000 */
        /* <DEDUP_REMOVED lines=9> */
.L_x_1:


//--------------------- .nv.global.init           --------------------------
	.section	.nv.global.init,"aw",@progbits
.nv.global.init:
	.type		_$_str,@object
	.size		_$_str,(_$_str_$_2 - _$_str)
_$_str:
        /*0000*/ 	.byte	0x5f, 0x5f, 0x43, 0x55, 0x44, 0x41, 0x5f, 0x46, 0x54, 0x5a, 0x00
	.type		_$_str_$_2,@object
	.size		_$_str_$_2,(.L_1 - _$_str_$_2)
_$_str_$_2:
        /*000b*/ 	.byte	0x5f, 0x5f, 0x43, 0x55, 0x44, 0x41, 0x5f, 0x50, 0x52, 0x45, 0x43, 0x5f, 0x53, 0x51, 0x52, 0x54
        /*001b*/ 	.byte	0x00
.L_1:


//--------------------- .nv.constant0.triton_poi_fused__native_batch_norm_legit_no_training_convolution_relu_4 --------------------------
	.section	.nv.constant0.triton_poi_fused__native_batch_norm_legit_no_training_convolution_relu_4,"a",@progbits
	.sectionflags	@""
	.align	4
.nv.constant0.triton_poi_fused__native_batch_norm_legit_no_training_convolution_relu_4:
	.zero		588
